	.headerflags	@"EF_CUDA_TEXMODE_UNIFIED EF_CUDA_64BIT_ADDRESS EF_CUDA_ACCELERATORS EF_CUDA_SM90 EF_CUDA_VIRTUAL_SM(EF_CUDA_SM90)"
	.elftype	@"ET_EXEC"


//--------------------- .nv.info                  --------------------------
	.section	.nv.info,"",@"SHT_CUDA_INFO"
	.align	4


	//----- nvinfo : EIATTR_REGCOUNT
	.align		4
        /*0000*/ 	.byte	0x04, 0x2f
        /*0002*/ 	.short	(.L_1 - .L_0)
	.align		4
.L_0:
        /*0004*/ 	.word	index@(triton_poi_fused_cat_71)
        /*0008*/ 	.word	0x0000001e


	//----- nvinfo : EIATTR_MIN_STACK_SIZE
	.align		4
.L_1:
        /*000c*/ 	.byte	0x04, 0x12
        /*000e*/ 	.short	(.L_3 - .L_2)
	.align		4
.L_2:
        /*0010*/ 	.word	index@(triton_poi_fused_cat_71)
        /*0014*/ 	.word	0x00000000


	//----- nvinfo : EIATTR_FRAME_SIZE
	.align		4
.L_3:
        /*0018*/ 	.byte	0x04, 0x11
        /*001a*/ 	.short	(.L_5 - .L_4)
	.align		4
.L_4:
        /*001c*/ 	.word	index@(triton_poi_fused_cat_71)
        /*0020*/ 	.word	0x00000000


	//----- nvinfo : EIATTR_MIN_STACK_SIZE
	.align		4
.L_5:
        /*0024*/ 	.byte	0x04, 0x12
        /*0026*/ 	.short	(.L_7 - .L_6)
	.align		4
.L_6:
        /*0028*/ 	.word	index@(triton_poi_fused_cat_71)
        /*002c*/ 	.word	0x00000000
.L_7:


//--------------------- .nv.info.triton_poi_fused_cat_71 --------------------------
	.section	.nv.info.triton_poi_fused_cat_71,"",@"SHT_CUDA_INFO"
	.sectionflags	@""
	.align	4


	//----- nvinfo : EIATTR_CUDA_API_VERSION
	.align		4
        /*0000*/ 	.byte	0x04, 0x37
        /*0002*/ 	.short	(.L_9 - .L_8)
.L_8:
        /*0004*/ 	.word	0x0000007c


	//----- nvinfo : EIATTR_KPARAM_INFO
	.align		4
.L_9:
        /*0008*/ 	.byte	0x04, 0x17
        /*000a*/ 	.short	(.L_11 - .L_10)
.L_10:
        /*000c*/ 	.word	0x00000000
        /*0010*/ 	.short	0x0009
        /*0012*/ 	.short	0x0048
        /*0014*/ 	.byte	0x00, 0xf0, 0x11, 0x00


	//----- nvinfo : EIATTR_KPARAM_INFO
	.align		4
.L_11:
        /*0018*/ 	.byte	0x04, 0x17
        /*001a*/ 	.short	(.L_13 - .L_12)
.L_12:
        /*001c*/ 	.word	0x00000000
        /*0020*/ 	.short	0x0008
        /*0022*/ 	.short	0x0040
        /*0024*/ 	.byte	0x00, 0xf4, 0x21, 0x00


	//----- nvinfo : EIATTR_KPARAM_INFO
	.align		4
.L_13:
        /*0028*/ 	.byte	0x04, 0x17
        /*002a*/ 	.short	(.L_15 - .L_14)
.L_14:
        /*002c*/ 	.word	0x00000000
        /*0030*/ 	.short	0x0007
        /*0032*/ 	.short	0x0038
        /*0034*/ 	.byte	0x00, 0xf4, 0x21, 0x00


	//----- nvinfo : EIATTR_KPARAM_INFO
	.align		4
.L_15:
        /*0038*/ 	.byte	0x04, 0x17
        /*003a*/ 	.short	(.L_17 - .L_16)
.L_16:
        /*003c*/ 	.word	0x00000000
        /*0040*/ 	.short	0x0006
        /*0042*/ 	.short	0x0030
        /*0044*/ 	.byte	0x00, 0xf4, 0x21, 0x00


	//----- nvinfo : EIATTR_KPARAM_INFO
	.align		4
.L_17:
        /*0048*/ 	.byte	0x04, 0x17
        /*004a*/ 	.short	(.L_19 - .L_18)
.L_18:
        /*004c*/ 	.word	0x00000000
        /*0050*/ 	.short	0x0005
        /*0052*/ 	.short	0x0028
        /*0054*/ 	.byte	0x00, 0xf4, 0x21, 0x00


	//----- nvinfo : EIATTR_KPARAM_INFO
	.align		4
.L_19:
        /*0058*/ 	.byte	0x04, 0x17
        /*005a*/ 	.short	(.L_21 - .L_20)
.L_20:
        /*005c*/ 	.word	0x00000000
        /*0060*/ 	.short	0x0004
        /*0062*/ 	.short	0x0020
        /*0064*/ 	.byte	0x00, 0xf4, 0x21, 0x00


	//----- nvinfo : EIATTR_KPARAM_INFO
	.align		4
.L_21:
        /*0068*/ 	.byte	0x04, 0x17
        /*006a*/ 	.short	(.L_23 - .L_22)
.L_22:
        /*006c*/ 	.word	0x00000000
        /*0070*/ 	.short	0x0003
        /*0072*/ 	.short	0x0018
        /*0074*/ 	.byte	0x00, 0xf4, 0x21, 0x00


	//----- nvinfo : EIATTR_KPARAM_INFO
	.align		4
.L_23:
        /*0078*/ 	.byte	0x04, 0x17
        /*007a*/ 	.short	(.L_25 - .L_24)
.L_24:
        /*007c*/ 	.word	0x00000000
        /*0080*/ 	.short	0x0002
        /*0082*/ 	.short	0x0010
        /*0084*/ 	.byte	0x00, 0xf4, 0x21, 0x00


	//----- nvinfo : EIATTR_KPARAM_INFO
	.align		4
.L_25:
        /*0088*/ 	.byte	0x04, 0x17
        /*008a*/ 	.short	(.L_27 - .L_26)
.L_26:
        /*008c*/ 	.word	0x00000000
        /*0090*/ 	.short	0x0001
        /*0092*/ 	.short	0x0008
        /*0094*/ 	.byte	0x00, 0xf4, 0x21, 0x00


	//----- nvinfo : EIATTR_KPARAM_INFO
	.align		4
.L_27:
        /*0098*/ 	.byte	0x04, 0x17
        /*009a*/ 	.short	(.L_29 - .L_28)
.L_28:
        /*009c*/ 	.word	0x00000000
        /*00a0*/ 	.short	0x0000
        /*00a2*/ 	.short	0x0000
        /*00a4*/ 	.byte	0x00, 0xf4, 0x21, 0x00


	//----- nvinfo : EIATTR_SPARSE_MMA_MASK
	.align		4
.L_29:
        /*00a8*/ 	.byte	0x03, 0x50
        /*00aa*/ 	.short	0x0000


	//----- nvinfo : EIATTR_MAXREG_COUNT
	.align		4
        /*00ac*/ 	.byte	0x03, 0x1b
        /*00ae*/ 	.short	0x00ff


	//----- nvinfo : EIATTR_EXIT_INSTR_OFFSETS
	.align		4
        /*00b0*/ 	.byte	0x04, 0x1c
        /*00b2*/ 	.short	(.L_31 - .L_30)


	//   ....[0]....
.L_30:
        /*00b4*/ 	.word	0x00000960


	//----- nvinfo : EIATTR_REQNTID
	.align		4
.L_31:
        /*00b8*/ 	.byte	0x04, 0x10
        /*00ba*/ 	.short	(.L_33 - .L_32)
.L_32:
        /*00bc*/ 	.word	0x00000080
        /*00c0*/ 	.word	0x00000001
        /*00c4*/ 	.word	0x00000001


	//----- nvinfo : EIATTR_CBANK_PARAM_SIZE
	.align		4
.L_33:
        /*00c8*/ 	.byte	0x03, 0x19
        /*00ca*/ 	.short	0x004c


	//----- nvinfo : EIATTR_PARAM_CBANK
	.align		4
        /*00cc*/ 	.byte	0x04, 0x0a
        /*00ce*/ 	.short	(.L_35 - .L_34)
	.align		4
.L_34:
        /*00d0*/ 	.word	index@(.nv.constant0.triton_poi_fused_cat_71)
        /*00d4*/ 	.short	0x0210
        /*00d6*/ 	.short	0x004c


	//----- nvinfo : EIATTR_SW_WAR
	.align		4
.L_35:
        /*00d8*/ 	.byte	0x04, 0x36
        /*00da*/ 	.short	(.L_37 - .L_36)
.L_36:
        /*00dc*/ 	.word	0x00000008
.L_37:


//--------------------- .nv.callgraph             --------------------------
	.section	.nv.callgraph,"",@"SHT_CUDA_CALLGRAPH"
	.align	4
	.sectionentsize	8
	.align		4
        /*0000*/ 	.word	0x00000000
	.align		4
        /*0004*/ 	.word	0xffffffff
	.align		4
        /*0008*/ 	.word	0x00000000
	.align		4
        /*000c*/ 	.word	0xfffffffe
	.align		4
        /*0010*/ 	.word	0x00000000
	.align		4
        /*0014*/ 	.word	0xfffffffd
	.align		4
        /*0018*/ 	.word	0x00000000
	.align		4
        /*001c*/ 	.word	0xfffffffc


//--------------------- .text.triton_poi_fused_cat_71 --------------------------
	.section	.text.triton_poi_fused_cat_71,"ax",@progbits
	.align	128
        .global         triton_poi_fused_cat_71
        .type           triton_poi_fused_cat_71,@function
        .size           triton_poi_fused_cat_71,(.L_x_1 - triton_poi_fused_cat_71)
        .other          triton_poi_fused_cat_71,@"STO_CUDA_ENTRY STV_DEFAULT"
triton_poi_fused_cat_71:
.text.triton_poi_fused_cat_71:
[----:B------:R-:W-:Y:S01]  /*0000*/  LDC R1, c[0x0][0x28] ;  /* 0x00000a00ff017b82 */ /* 0x000fe20000000800 */
[----:B------:R-:W1:Y:S07]  /*0010*/  S2R R0, SR_TID.X ;  /* 0x0000000000007919 */ /* 0x000e6e0000002100 */
[----:B------:R-:W2:Y:S01]  /*0020*/  LDC.64 R4, c[0x0][0x218] ;  /* 0x00008600ff047b82 */ /* 0x000ea20000000a00 */
[----:B------:R-:W-:Y:S01]  /*0030*/  CS2R R14, SRZ ;  /* 0x00000000000e7805 */ /* 0x000fe2000001ff00 */
[----:B------:R-:W-:Y:S01]  /*0040*/  ULDC.64 UR4, c[0x0][0x208] ;  /* 0x0000820000047ab9 */ /* 0x000fe20000000a00 */
[----:B------:R-:W3:Y:S05]  /*0050*/  S2R R3, SR_CTAID.X ;  /* 0x0000000000037919 */ /* 0x000eea0000002500 */
[----:B------:R-:W4:Y:S08]  /*0060*/  LDC.64 R8, c[0x0][0x220] ;  /* 0x00008800ff087b82 */ /* 0x000f300000000a00 */
[----:B------:R-:W5:Y:S01]  /*0070*/  LDC.64 R16, c[0x0][0x230] ;  /* 0x00008c00ff107b82 */ /* 0x000f620000000a00 */
[----:B------:R-:W-:Y:S01]  /*0080*/  CS2R R10, SRZ ;  /* 0x00000000000a7805 */ /* 0x000fe2000001ff00 */
[----:B------:R-:W-:Y:S01]  /*0090*/  ULDC.64 UR6, c[0x0][0x228] ;  /* 0x00008a0000067ab9 */ /* 0x000fe20000000a00 */
[----:B-1----:R-:W-:-:S05]  /*00a0*/  IMAD.SHL.U32 R0, R0, 0x2, RZ ;  /* 0x0000000200007824 */ /* 0x002fca00078e00ff */
[----:B------:R-:W-:-:S05]  /*00b0*/  LOP3.LUT R0, R0, 0xfe, RZ, 0xc0, !PT ;  /* 0x000000fe00007812 */ /* 0x000fca00078ec0ff */
[----:B---3--:R-:W-:-:S05]  /*00c0*/  IMAD R2, R3, 0x100, R0 ;  /* 0x0000010003027824 */ /* 0x008fca00078e0200 */
[----:B------:R-:W-:-:S04]  /*00d0*/  SHF.R.S32.HI R19, RZ, 0x1f, R2 ;  /* 0x0000001fff137819 */ /* 0x000fc80000011402 */
[CC--:B------:R-:W-:Y:S02]  /*00e0*/  LEA.HI R0, R19.reuse, R2.reuse, RZ, 0x4 ;  /* 0x0000000213007211 */ /* 0x0c0fe400078f20ff */
[----:B------:R-:W-:Y:S02]  /*00f0*/  LEA.HI R3, R19, R2, RZ, 0x2 ;  /* 0x0000000213037211 */ /* 0x000fe400078f10ff */
[--C-:B------:R-:W-:Y:S02]  /*0100*/  SHF.R.S32.HI R13, RZ, 0x4, R0.reuse ;  /* 0x00000004ff0d7819 */ /* 0x100fe40000011400 */
[----:B------:R-:W-:Y:S02]  /*0110*/  SHF.R.S32.HI R6, RZ, 0x1f, R0 ;  /* 0x0000001fff067819 */ /* 0x000fe40000011400 */
[----:B------:R-:W-:Y:S02]  /*0120*/  SHF.R.S32.HI R12, RZ, 0x2, R3 ;  /* 0x00000002ff0c7819 */ /* 0x000fe40000011403 */
[----:B------:R-:W-:-:S02]  /*0130*/  LEA.HI R6, R6, R13, RZ, 0x8 ;  /* 0x0000000d06067211 */ /* 0x000fc400078f40ff */
[----:B------:R-:W-:Y:S02]  /*0140*/  LEA.HI R7, R12, R12, RZ, 0x2 ;  /* 0x0000000c0c077211 */ /* 0x000fe400078f10ff */
[----:B------:R-:W-:Y:S02]  /*0150*/  LOP3.LUT R6, R6, 0xffffff00, RZ, 0xc0, !PT ;  /* 0xffffff0006067812 */ /* 0x000fe400078ec0ff */
[----:B------:R-:W-:Y:S02]  /*0160*/  LOP3.LUT R7, R7, 0xfffffffc, RZ, 0xc0, !PT ;  /* 0xfffffffc07077812 */ /* 0x000fe400078ec0ff */
[----:B------:R-:W-:Y:S01]  /*0170*/  LOP3.LUT R3, R3, 0xfffffffc, RZ, 0xc0, !PT ;  /* 0xfffffffc03037812 */ /* 0x000fe200078ec0ff */
[----:B------:R-:W-:Y:S02]  /*0180*/  IMAD.IADD R13, R13, 0x1, -R6 ;  /* 0x000000010d0d7824 */ /* 0x000fe400078e0a06 */
[----:B------:R-:W-:-:S03]  /*0190*/  IMAD.IADD R12, R12, 0x1, -R7 ;  /* 0x000000010c0c7824 */ /* 0x000fc600078e0a07 */
[----:B------:R-:W-:Y:S01]  /*01a0*/  ISETP.GE.AND P0, PT, R13, 0x80, PT ;  /* 0x000000800d00780c */ /* 0x000fe20003f06270 */
[----:B--2---:R-:W-:Y:S01]  /*01b0*/  IMAD.WIDE R20, R12, 0x8, R4 ;  /* 0x000000080c147825 */ /* 0x004fe200078e0204 */
[----:B------:R-:W-:-:S03]  /*01c0*/  CS2R R4, SRZ ;  /* 0x0000000000047805 */ /* 0x000fc6000001ff00 */
[----:B------:R-:W-:Y:S01]  /*01d0*/  IMAD.IADD R3, R2, 0x1, -R3 ;  /* 0x0000000102037824 */ /* 0x000fe200078e0a03 */
[----:B------:R-:W-:-:S07]  /*01e0*/  CS2R R6, SRZ ;  /* 0x0000000000067805 */ /* 0x000fce000001ff00 */
[----:B------:R-:W2:Y:S01]  /*01f0*/  @!P0 LDG.E.EL.64 R14, desc[UR4][R20.64] ;  /* 0x00000004140e8981 */ /* 0x000ea2000c2e1b00 */
[----:B----4-:R-:W-:Y:S01]  /*0200*/  IMAD.WIDE R22, R3, 0x8, R8 ;  /* 0x0000000803167825 */ /* 0x010fe200078e0208 */
[----:B------:R-:W-:-:S04]  /*0210*/  CS2R R8, SRZ ;  /* 0x0000000000087805 */ /* 0x000fc8000001ff00 */
[----:B------:R-:W3:Y:S01]  /*0220*/  @!P0 LDG.E.EL.128 R4, desc[UR4][R22.64] ;  /* 0x0000000416048981 */ /* 0x000ee2000c2e1d00 */
[----:B-----5:R-:W-:-:S05]  /*0230*/  IMAD.WIDE R16, R3, 0x8, R16 ;  /* 0x0000000803107825 */ /* 0x020fca00078e0210 */
[----:B------:R1:W4:Y:S01]  /*0240*/  @!P0 LDG.E.EL.128 R8, desc[UR4][R16.64] ;  /* 0x0000000410088981 */ /* 0x000322000c2e1d00 */
[----:B------:R-:W-:-:S04]  /*0250*/  LEA.HI R19, R19, R2, RZ, 0xc ;  /* 0x0000000213137211 */ /* 0x000fc800078f60ff */
[----:B------:R-:W-:Y:S02]  /*0260*/  LOP3.LUT R26, R19, 0xfffff000, RZ, 0xc0, !PT ;  /* 0xfffff000131a7812 */ /* 0x000fe400078ec0ff */
[----:B--2---:R-:W-:Y:S02]  /*0270*/  SEL R20, R15, RZ, !P0 ;  /* 0x000000ff0f147207 */ /* 0x004fe40004000000 */
[----:B------:R-:W-:Y:S02]  /*0280*/  SEL R18, R14, RZ, !P0 ;  /* 0x000000ff0e127207 */ /* 0x000fe40004000000 */
[----:B------:R-:W-:Y:S02]  /*0290*/  SHF.R.U32.HI R15, RZ, 0x1e, R20 ;  /* 0x0000001eff0f7819 */ /* 0x000fe40000011614 */
[----:B---3--:R-:W-:Y:S02]  /*02a0*/  SEL R23, R5, RZ, !P0 ;  /* 0x000000ff05177207 */ /* 0x008fe40004000000 */
[----:B------:R-:W-:-:S02]  /*02b0*/  LOP3.LUT R15, R15, 0x2, RZ, 0xc0, !PT ;  /* 0x000000020f0f7812 */ /* 0x000fc400078ec0ff */
[----:B------:R-:W-:Y:S02]  /*02c0*/  SEL R5, R6, RZ, !P0 ;  /* 0x000000ff06057207 */ /* 0x000fe40004000000 */
[----:B------:R-:W-:Y:S02]  /*02d0*/  IADD3 R24, P1, R15, R18, RZ ;  /* 0x000000120f187210 */ /* 0x000fe40007f3e0ff */
[----:B------:R-:W-:Y:S02]  /*02e0*/  SEL R18, R7, RZ, !P0 ;  /* 0x000000ff07127207 */ /* 0x000fe40004000000 */
[----:B------:R-:W-:Y:S01]  /*02f0*/  SEL R14, R4, RZ, !P0 ;  /* 0x000000ff040e7207 */ /* 0x000fe20004000000 */
[----:B------:R-:W-:Y:S01]  /*0300*/  IMAD.X R7, RZ, RZ, R20, P1 ;  /* 0x000000ffff077224 */ /* 0x000fe200008e0614 */
[----:B------:R-:W-:Y:S01]  /*0310*/  SHF.R.U32.HI R21, RZ, 0x1c, R23 ;  /* 0x0000001cff157819 */ /* 0x000fe20000011617 */
[----:B------:R-:W-:Y:S01]  /*0320*/  IMAD.SHL.U32 R6, R24, 0x8, RZ ;  /* 0x0000000818067824 */ /* 0x000fe200078e00ff */
[----:B-1----:R-:W-:-:S02]  /*0330*/  LEA R17, P1, R5, UR6, 0x2 ;  /* 0x0000000605117c11 */ /* 0x002fc4000f8210ff */
[----:B------:R-:W-:Y:S02]  /*0340*/  LEA R16, P2, R14, UR6, 0x2 ;  /* 0x000000060e107c11 */ /* 0x000fe4000f8410ff */
[----:B------:R-:W-:Y:S02]  /*0350*/  LOP3.LUT R21, R21, 0x8, RZ, 0xc0, !PT ;  /* 0x0000000815157812 */ /* 0x000fe400078ec0ff */
[--C-:B------:R-:W-:Y:S02]  /*0360*/  SHF.R.U32.HI R15, RZ, 0x1c, R18.reuse ;  /* 0x0000001cff0f7819 */ /* 0x100fe40000011612 */
[----:B------:R-:W-:Y:S02]  /*0370*/  LEA.HI.X R5, R5, UR7, R18, 0x2, P1 ;  /* 0x0000000705057c11 */ /* 0x000fe400088f1412 */
[----:B----4-:R-:W-:Y:S02]  /*0380*/  SEL R20, R9, RZ, !P0 ;  /* 0x000000ff09147207 */ /* 0x010fe40004000000 */
[----:B------:R-:W-:-:S02]  /*0390*/  SEL R18, R11, RZ, !P0 ;  /* 0x000000ff0b127207 */ /* 0x000fc40004000000 */
[----:B------:R-:W-:Y:S02]  /*03a0*/  SHF.L.U64.HI R4, R24, 0x3, R7 ;  /* 0x0000000318047819 */ /* 0x000fe40000010207 */
[----:B------:R-:W-:Y:S02]  /*03b0*/  LEA.HI.X R7, R14, UR7, R23, 0x2, P2 ;  /* 0x000000070e077c11 */ /* 0x000fe400090f1417 */
[----:B------:R-:W-:Y:S02]  /*03c0*/  IADD3 R16, P4, P3, R6, R16, R21 ;  /* 0x0000001006107210 */ /* 0x000fe40007b9e015 */
[----:B------:R-:W-:Y:S02]  /*03d0*/  SEL R23, R8, RZ, !P0 ;  /* 0x000000ff08177207 */ /* 0x000fe40004000000 */
[----:B------:R-:W-:Y:S02]  /*03e0*/  SEL R21, R10, RZ, !P0 ;  /* 0x000000ff0a157207 */ /* 0x000fe40004000000 */
[----:B------:R-:W-:-:S02]  /*03f0*/  SHF.R.U32.HI R11, RZ, 0x1c, R20 ;  /* 0x0000001cff0b7819 */ /* 0x000fc40000011614 */
[----:B------:R-:W-:Y:S02]  /*0400*/  SHF.R.U32.HI R9, RZ, 0x1c, R18 ;  /* 0x0000001cff097819 */ /* 0x000fe40000011612 */
[----:B------:R-:W-:Y:S02]  /*0410*/  LOP3.LUT R15, R15, 0x8, RZ, 0xc0, !PT ;  /* 0x000000080f0f7812 */ /* 0x000fe400078ec0ff */
[----:B------:R-:W-:Y:S02]  /*0420*/  LEA R10, P5, R23, UR6, 0x2 ;  /* 0x00000006170a7c11 */ /* 0x000fe4000f8a10ff */
[----:B------:R-:W-:Y:S02]  /*0430*/  LEA R8, P6, R21, UR6, 0x2 ;  /* 0x0000000615087c11 */ /* 0x000fe4000f8c10ff */
[----:B------:R-:W-:Y:S02]  /*0440*/  LOP3.LUT R11, R11, 0x8, RZ, 0xc0, !PT ;  /* 0x000000080b0b7812 */ /* 0x000fe400078ec0ff */
[----:B------:R-:W-:-:S02]  /*0450*/  LOP3.LUT R9, R9, 0x8, RZ, 0xc0, !PT ;  /* 0x0000000809097812 */ /* 0x000fc400078ec0ff */
[----:B------:R-:W-:Y:S02]  /*0460*/  IADD3 R14, P2, P1, R6, R17, R15 ;  /* 0x00000011060e7210 */ /* 0x000fe4000795e00f */
[----:B------:R-:W-:Y:S02]  /*0470*/  LEA.HI.X R23, R23, UR7, R20, 0x2, P5 ;  /* 0x0000000717177c11 */ /* 0x000fe4000a8f1414 */
[----:B------:R-:W-:Y:S01]  /*0480*/  LEA.HI.X R21, R21, UR7, R18, 0x2, P6 ;  /* 0x0000000715157c11 */ /* 0x000fe2000b0f1412 */
[----:B------:R-:W-:Y:S01]  /*0490*/  IMAD.MOV.U32 R18, RZ, RZ, RZ ;  /* 0x000000ffff127224 */ /* 0x000fe200078e00ff */
[----:B------:R-:W-:Y:S02]  /*04a0*/  IADD3.X R17, R4, R7, RZ, P4, P3 ;  /* 0x0000000704117210 */ /* 0x000fe400027e64ff */
[----:B------:R-:W-:Y:S02]  /*04b0*/  CS2R R24, SRZ ;  /* 0x0000000000187805 */ /* 0x000fe4000001ff00 */
[C---:B------:R-:W-:Y:S01]  /*04c0*/  IADD3 R10, P5, P6, R6.reuse, R10, R11 ;  /* 0x0000000a060a7210 */ /* 0x040fe20007ebe00b */
[----:B------:R-:W-:Y:S01]  /*04d0*/  ULDC.64 UR6, c[0x0][0x248] ;  /* 0x0000920000067ab9 */ /* 0x000fe20000000a00 */
[----:B------:R-:W-:-:S02]  /*04e0*/  IADD3 R8, P3, P4, R6, R8, R9 ;  /* 0x0000000806087210 */ /* 0x000fc40007c7e009 */
[C---:B------:R-:W-:Y:S01]  /*04f0*/  IADD3.X R15, R4.reuse, R5, RZ, P2, P1 ;  /* 0x00000005040f7210 */ /* 0x040fe200017e24ff */
[----:B------:R-:W1:Y:S01]  /*0500*/  LDC.64 R6, c[0x0][0x210] ;  /* 0x00008400ff067b82 */ /* 0x000e620000000a00 */
[C---:B------:R-:W-:Y:S02]  /*0510*/  IADD3.X R11, R4.reuse, R23, RZ, P5, P6 ;  /* 0x00000017040b7210 */ /* 0x040fe40002fec4ff */
[----:B------:R-:W-:Y:S01]  /*0520*/  IADD3.X R9, R4, R21, RZ, P3, P4 ;  /* 0x0000001504097210 */ /* 0x000fe20001fe84ff */
[----:B------:R-:W-:Y:S01]  /*0530*/  IMAD.SHL.U32 R21, R13, 0x4, RZ ;  /* 0x000000040d157824 */ /* 0x000fe200078e00ff */
[----:B------:R-:W-:-:S03]  /*0540*/  SHF.R.S32.HI R20, RZ, 0xc, R19 ;  /* 0x0000000cff147819 */ /* 0x000fc60000011413 */
[----:B------:R-:W2:Y:S01]  /*0550*/  LDC.64 R4, c[0x0][0x238] ;  /* 0x00008e00ff047b82 */ /* 0x000ea20000000a00 */
[----:B------:R-:W-:-:S04]  /*0560*/  IMAD.WIDE R16, R21, 0x4, R16 ;  /* 0x0000000415107825 */ /* 0x000fc800078e0210 */
[----:B------:R-:W-:-:S04]  /*0570*/  IMAD.WIDE R14, R21, 0x4, R14 ;  /* 0x00000004150e7825 */ /* 0x000fc800078e020e */
[----:B------:R-:W-:-:S04]  /*0580*/  IMAD.WIDE R10, R21, 0x4, R10 ;  /* 0x00000004150a7825 */ /* 0x000fc800078e020a */
[----:B------:R-:W-:-:S04]  /*0590*/  IMAD.WIDE R8, R21, 0x4, R8 ;  /* 0x0000000415087825 */ /* 0x000fc800078e0208 */
[----:B------:R-:W-:-:S04]  /*05a0*/  IMAD.SHL.U32 R23, R20, 0x200, RZ ;  /* 0x0000020014177824 */ /* 0x000fc800078e00ff */
[----:B------:R-:W-:-:S04]  /*05b0*/  IMAD.WIDE R16, R23, 0x4, R16 ;  /* 0x0000000417107825 */ /* 0x000fc800078e0210 */
[C---:B------:R-:W-:Y:S01]  /*05c0*/  IMAD.WIDE R14, R23.reuse, 0x4, R14 ;  /* 0x00000004170e7825 */ /* 0x040fe200078e020e */
[----:B------:R3:W4:Y:S03]  /*05d0*/  @!P0 LDG.E.EL R18, desc[UR4][R16.64] ;  /* 0x0000000410128981 */ /* 0x000726000c2e1900 */
[----:B------:R-:W-:Y:S01]  /*05e0*/  IMAD.WIDE R10, R23, 0x4, R10 ;  /* 0x00000004170a7825 */ /* 0x000fe200078e020a */
[----:B------:R-:W-:Y:S01]  /*05f0*/  ISETP.GT.AND P1, PT, R13, 0x7f, PT ;  /* 0x0000007f0d00780c */ /* 0x000fe20003f24270 */
[----:B------:R-:W5:Y:S02]  /*0600*/  @!P0 LDG.E.EL R24, desc[UR4][R14.64] ;  /* 0x000000040e188981 */ /* 0x000f64000c2e1900 */
[----:B------:R-:W-:Y:S02]  /*0610*/  IMAD.WIDE R22, R23, 0x4, R8 ;  /* 0x0000000417167825 */ /* 0x000fe400078e0208 */
[----:B------:R-:W1:Y:S01]  /*0620*/  LDC.64 R8, c[0x0][0x240] ;  /* 0x00009000ff087b82 */ /* 0x000e620000000a00 */
[----:B------:R2:W5:Y:S01]  /*0630*/  @!P0 LDG.E.EL R25, desc[UR4][R10.64] ;  /* 0x000000040a198981 */ /* 0x000562000c2e1900 */
[----:B------:R-:W-:-:S02]  /*0640*/  IMAD.SHL.U32 R19, R20, 0x800, RZ ;  /* 0x0000080014137824 */ /* 0x000fc400078e00ff */
[----:B------:R-:W-:-:S03]  /*0650*/  IMAD.MOV.U32 R21, RZ, RZ, RZ ;  /* 0x000000ffff157224 */ /* 0x000fc600078e00ff */
[----:B---3--:R-:W-:Y:S01]  /*0660*/  IADD3 R17, R19, R2, -R26 ;  /* 0x0000000213117210 */ /* 0x008fe20007ffe81a */
[----:B--2---:R-:W-:Y:S01]  /*0670*/  IMAD.WIDE R26, R3, 0x4, R4 ;  /* 0x00000004031a7825 */ /* 0x004fe200078e0204 */
[----:B------:R-:W-:Y:S02]  /*0680*/  LOP3.LUT R3, R0, 0xfffffff0, RZ, 0xc0, !PT ;  /* 0xfffffff000037812 */ /* 0x000fe400078ec0ff */
[----:B------:R-:W-:Y:S01]  /*0690*/  CS2R R4, SRZ ;  /* 0x0000000000047805 */ /* 0x000fe2000001ff00 */
[----:B------:R-:W2:Y:S01]  /*06a0*/  @!P0 LDG.E.EL R21, desc[UR4][R22.64] ;  /* 0x0000000416158981 */ /* 0x000ea2000c2e1900 */
[----:B------:R-:W-:Y:S02]  /*06b0*/  IMAD.SHL.U32 R13, R13, 0x10, RZ ;  /* 0x000000100d0d7824 */ /* 0x000fe400078e00ff */
[----:B------:R-:W-:Y:S01]  /*06c0*/  IMAD.IADD R0, R2, 0x1, -R3 ;  /* 0x0000000102007824 */ /* 0x000fe200078e0a03 */
[----:B------:R-:W-:Y:S01]  /*06d0*/  SHF.R.S32.HI R10, RZ, 0x1f, R19 ;  /* 0x0000001fff0a7819 */ /* 0x000fe20000011413 */
[----:B-1----:R-:W-:Y:S01]  /*06e0*/  IMAD.WIDE R16, R17, 0x4, R6 ;  /* 0x0000000411107825 */ /* 0x002fe200078e0206 */
[----:B------:R-:W-:-:S02]  /*06f0*/  CS2R R6, SRZ ;  /* 0x0000000000067805 */ /* 0x000fc4000001ff00 */
[----:B------:R-:W-:Y:S01]  /*0700*/  SHF.R.S32.HI R3, RZ, 0x1f, R13 ;  /* 0x0000001fff037819 */ /* 0x000fe2000001140d */
[----:B------:R-:W3:Y:S01]  /*0710*/  @!P0 LDG.E.EL.64 R4, desc[UR4][R26.64] ;  /* 0x000000041a048981 */ /* 0x000ee2000c2e1b00 */
[----:B------:R-:W-:Y:S02]  /*0720*/  IADD3 R19, P2, P3, R13, R0, R19 ;  /* 0x000000000d137210 */ /* 0x000fe40007b5e013 */
[----:B------:R-:W-:Y:S01]  /*0730*/  SHF.R.S32.HI R11, RZ, 0x1f, R0 ;  /* 0x0000001fff0b7819 */ /* 0x000fe20000011400 */
[----:B------:R-:W-:Y:S01]  /*0740*/  IMAD.MOV.U32 R0, RZ, RZ, RZ ;  /* 0x000000ffff007224 */ /* 0x000fe200078e00ff */
[----:B------:R1:W3:Y:S02]  /*0750*/  @!P0 LDG.E.64 R6, desc[UR4][R16.64] ;  /* 0x0000000410068981 */ /* 0x0002e4000c1e1b00 */
[----:B------:R-:W-:Y:S01]  /*0760*/  IADD3.X R10, R3, R11, R10, P2, P3 ;  /* 0x0000000b030a7210 */ /* 0x000fe200017e640a */
[----:B------:R-:W-:Y:S02]  /*0770*/  IMAD.MOV.U32 R3, RZ, RZ, RZ ;  /* 0x000000ffff037224 */ /* 0x000fe400078e00ff */
[----:B0-----:R-:W-:Y:S01]  /*0780*/  IMAD.WIDE R12, R12, 0x4, R8 ;  /* 0x000000040c0c7825 */ /* 0x001fe200078e0208 */
[----:B------:R-:W-:-:S02]  /*0790*/  LEA R14, P2, R19, UR6, 0x2 ;  /* 0x00000006130e7c11 */ /* 0x000fc4000f8410ff */
[----:B------:R-:W-:Y:S02]  /*07a0*/  CS2R R8, SRZ ;  /* 0x0000000000087805 */ /* 0x000fe4000001ff00 */
[----:B------:R-:W3:Y:S01]  /*07b0*/  @!P0 LDG.E.EL R0, desc[UR4][R12.64] ;  /* 0x000000040c008981 */ /* 0x000ee2000c2e1900 */
[----:B------:R-:W-:Y:S02]  /*07c0*/  LEA.HI.X R15, R19, UR7, R10, 0x2, P2 ;  /* 0x00000007130f7c11 */ /* 0x000fe400090f140a */
[----:B------:R-:W0:Y:S01]  /*07d0*/  LDC.64 R10, c[0x0][0x250] ;  /* 0x00009400ff0a7b82 */ /* 0x000e220000000a00 */
[----:B------:R0:W3:Y:S04]  /*07e0*/  @!P0 LDG.E.EL R3, desc[UR4][R12.64] ;  /* 0x000000040c038981 */ /* 0x0000e8000c2e1900 */
[----:B------:R-:W3:Y:S01]  /*07f0*/  @P1 LDG.E.64 R8, desc[UR4][R14.64+-0x2000] ;  /* 0xffe000040e081981 */ /* 0x000ee2000c1e1b00 */
[----:B0-----:R-:W-:Y:S01]  /*0800*/  IMAD.WIDE R10, R2, 0x4, R10 ;  /* 0x00000004020a7825 */ /* 0x001fe200078e020a */
[----:B----4-:R-:W-:-:S02]  /*0810*/  SEL R19, R18, RZ, !P0 ;  /* 0x000000ff12137207 */ /* 0x010fc40004000000 */
[----:B-----5:R-:W-:Y:S02]  /*0820*/  SEL R24, R24, RZ, !P0 ;  /* 0x000000ff18187207 */ /* 0x020fe40004000000 */
[----:B-1----:R-:W-:-:S05]  /*0830*/  SEL R16, R25, RZ, !P0 ;  /* 0x000000ff19107207 */ /* 0x002fca0004000000 */
[----:B------:R-:W-:Y:S01]  /*0840*/  FADD R16, -R19, R16 ;  /* 0x0000001013107221 */ /* 0x000fe20000000100 */
[----:B--2---:R-:W-:-:S05]  /*0850*/  SEL R21, R21, RZ, !P0 ;  /* 0x000000ff15157207 */ /* 0x004fca0004000000 */
[----:B------:R-:W-:Y:S01]  /*0860*/  FADD R21, -R24, R21 ;  /* 0x0000001518157221 */ /* 0x000fe20000000100 */
[----:B---3--:R-:W-:Y:S02]  /*0870*/  SEL R4, R4, RZ, !P0 ;  /* 0x000000ff04047207 */ /* 0x008fe40004000000 */
[----:B------:R-:W-:Y:S02]  /*0880*/  SEL R5, R5, RZ, !P0 ;  /* 0x000000ff05057207 */ /* 0x000fe40004000000 */
[----:B------:R-:W-:Y:S01]  /*0890*/  SEL R13, R6, RZ, !P0 ;  /* 0x000000ff060d7207 */ /* 0x000fe20004000000 */
[----:B------:R-:W-:Y:S01]  /*08a0*/  FFMA R4, R16, R4, R19 ;  /* 0x0000000410047223 */ /* 0x000fe20000000013 */
[----:B------:R-:W-:Y:S01]  /*08b0*/  SEL R6, R7, RZ, !P0 ;  /* 0x000000ff07067207 */ /* 0x000fe20004000000 */
[----:B------:R-:W-:Y:S02]  /*08c0*/  FFMA R5, R21, R5, R24 ;  /* 0x0000000515057223 */ /* 0x000fe40000000018 */
[----:B------:R-:W-:-:S02]  /*08d0*/  FADD R4, -R13, R4 ;  /* 0x000000040d047221 */ /* 0x000fc40000000100 */
[----:B------:R-:W-:Y:S01]  /*08e0*/  FADD R5, -R6, R5 ;  /* 0x0000000506057221 */ /* 0x000fe20000000100 */
[----:B------:R-:W-:Y:S02]  /*08f0*/  SEL R0, R0, RZ, !P0 ;  /* 0x000000ff00007207 */ /* 0x000fe40004000000 */
[----:B------:R-:W-:-:S03]  /*0900*/  SEL R3, R3, RZ, !P0 ;  /* 0x000000ff03037207 */ /* 0x000fc60004000000 */
[----:B------:R-:W-:Y:S01]  /*0910*/  FFMA R4, R4, R0, R13 ;  /* 0x0000000004047223 */ /* 0x000fe2000000000d */
[----:B------:R-:W-:Y:S01]  /*0920*/  @P0 SEL R4, R8, RZ, P1 ;  /* 0x000000ff08040207 */ /* 0x000fe20000800000 */
[----:B------:R-:W-:Y:S01]  /*0930*/  FFMA R5, R5, R3, R6 ;  /* 0x0000000305057223 */ /* 0x000fe20000000006 */
[----:B------:R-:W-:-:S05]  /*0940*/  @P0 SEL R5, R9, RZ, P1 ;  /* 0x000000ff09050207 */ /* 0x000fca0000800000 */
[----:B------:R-:W-:Y:S01]  /*0950*/  STG.E.64 desc[UR4][R10.64], R4 ;  /* 0x000000040a007986 */ /* 0x000fe2000c101b04 */
[----:B------:R-:W-:Y:S05]  /*0960*/  EXIT ;  /* 0x000000000000794d */ /* 0x000fea0003800000 */
.L_x_0:
[----:B------:R-:W-:-:S00]  /*0970*/  BRA `(.L_x_0) ;  /* 0xfffffffc00fc7947 */ /* 0x000fc0000383ffff */
[----:B------:R-:W-:-:S00]  /*0980*/  NOP ;  /* 0x0000000000007918 */ /* 0x000fc00000000000 */
[----:B------:R-:W-:-:S00]  /*0990*/  NOP ;  /* 0x0000000000007918 */ /* 0x000fc00000000000 */
[----:B------:R-:W-:-:S00]  /*09a0*/  NOP ;  /* 0x0000000000007918 */ /* 0x000fc00000000000 */
[----:B------:R-:W-:-:S00]  /*09b0*/  NOP ;  /* 0x0000000000007918 */ /* 0x000fc00000000000 */
[----:B------:R-:W-:-:S00]  /*09c0*/  NOP ;  /* 0x0000000000007918 */ /* 0x000fc00000000000 */
[----:B------:R-:W-:-:S00]  /*09d0*/  NOP ;  /* 0x0000000000007918 */ /* 0x000fc00000000000 */
[----:B------:R-:W-:-:S00]  /*09e0*/  NOP ;  /* 0x0000000000007918 */ /* 0x000fc00000000000 */
[----:B------:R-:W-:-:S00]  /*09f0*/  NOP ;  /* 0x0000000000007918 */ /* 0x000fc00000000000 */
.L_x_1:


//--------------------- .nv.constant0.triton_poi_fused_cat_71 --------------------------
	.section	.nv.constant0.triton_poi_fused_cat_71,"a",@progbits
	.sectionflags	@""
	.align	4
.nv.constant0.triton_poi_fused_cat_71:
	.zero		604
